//
// Generated by NVIDIA NVVM Compiler
//
// Compiler Build ID: CL-36424714
// Cuda compilation tools, release 13.0, V13.0.88
// Based on NVVM 20.0.0
//

.version 9.0
.target sm_100
.address_size 64

	// .globl	_Z6kernelPiS_S_S_S_

.visible .entry _Z6kernelPiS_S_S_S_(
	.param .u64 .ptr .align 1 _Z6kernelPiS_S_S_S__param_0,
	.param .u64 .ptr .align 1 _Z6kernelPiS_S_S_S__param_1,
	.param .u64 .ptr .align 1 _Z6kernelPiS_S_S_S__param_2,
	.param .u64 .ptr .align 1 _Z6kernelPiS_S_S_S__param_3,
	.param .u64 .ptr .align 1 _Z6kernelPiS_S_S_S__param_4
)
{
	.reg .pred 	%p<6>;
	.reg .b32 	%r<50>;
	.reg .b64 	%rd<33>;

	ld.param.u64 	%rd8, [_Z6kernelPiS_S_S_S__param_0];
	ld.param.u64 	%rd9, [_Z6kernelPiS_S_S_S__param_1];
	ld.param.u64 	%rd10, [_Z6kernelPiS_S_S_S__param_2];
	ld.param.u64 	%rd11, [_Z6kernelPiS_S_S_S__param_3];
	ld.param.u64 	%rd7, [_Z6kernelPiS_S_S_S__param_4];
	cvta.to.global.u64 	%rd1, %rd11;
	cvta.to.global.u64 	%rd2, %rd9;
	cvta.to.global.u64 	%rd3, %rd8;
	cvta.to.global.u64 	%rd12, %rd10;
	mov.u32 	%r1, %tid.x;
	mul.wide.u32 	%rd13, %r1, 4;
	add.s64 	%rd14, %rd12, %rd13;
	ld.global.u32 	%r2, [%rd14];
	ld.global.u32 	%r3, [%rd14+4];
	setp.ge.s32 	%p1, %r2, %r3;
	@%p1 bra 	$L__BB0_7;
	cvta.to.global.u64 	%rd15, %rd7;
	add.s64 	%rd4, %rd15, %rd13;
	ld.global.u32 	%r45, [%rd4];
	sub.s32 	%r22, %r3, %r2;
	and.b32  	%r5, %r22, 3;
	setp.eq.s32 	%p2, %r5, 0;
	mov.u32 	%r46, %r2;
	@%p2 bra 	$L__BB0_4;
	neg.s32 	%r42, %r5;
	mov.u32 	%r46, %r2;
$L__BB0_3:
	.pragma "nounroll";
	mul.wide.s32 	%rd17, %r46, 4;
	add.s64 	%rd18, %rd2, %rd17;
	add.s64 	%rd19, %rd3, %rd17;
	ld.global.u32 	%r23, [%rd19];
	ld.global.u32 	%r24, [%rd18];
	mul.wide.s32 	%rd20, %r24, 4;
	add.s64 	%rd21, %rd1, %rd20;
	ld.global.u32 	%r25, [%rd21];
	mad.lo.s32 	%r45, %r25, %r23, %r45;
	st.global.u32 	[%rd4], %r45;
	add.s32 	%r46, %r46, 1;
	add.s32 	%r42, %r42, 1;
	setp.ne.s32 	%p3, %r42, 0;
	@%p3 bra 	$L__BB0_3;
$L__BB0_4:
	sub.s32 	%r26, %r2, %r3;
	setp.gt.u32 	%p4, %r26, -4;
	@%p4 bra 	$L__BB0_7;
	sub.s32 	%r47, %r46, %r3;
	add.s64 	%rd5, %rd3, 8;
	add.s64 	%rd6, %rd2, 8;
$L__BB0_6:
	mul.wide.s32 	%rd22, %r46, 4;
	add.s64 	%rd23, %rd5, %rd22;
	add.s64 	%rd24, %rd6, %rd22;
	ld.global.u32 	%r27, [%rd23+-8];
	ld.global.u32 	%r28, [%rd24+-8];
	mul.wide.s32 	%rd25, %r28, 4;
	add.s64 	%rd26, %rd1, %rd25;
	ld.global.u32 	%r29, [%rd26];
	mad.lo.s32 	%r30, %r29, %r27, %r45;
	st.global.u32 	[%rd4], %r30;
	ld.global.u32 	%r31, [%rd23+-4];
	ld.global.u32 	%r32, [%rd24+-4];
	mul.wide.s32 	%rd27, %r32, 4;
	add.s64 	%rd28, %rd1, %rd27;
	ld.global.u32 	%r33, [%rd28];
	mad.lo.s32 	%r34, %r33, %r31, %r30;
	st.global.u32 	[%rd4], %r34;
	ld.global.u32 	%r35, [%rd23];
	ld.global.u32 	%r36, [%rd24];
	mul.wide.s32 	%rd29, %r36, 4;
	add.s64 	%rd30, %rd1, %rd29;
	ld.global.u32 	%r37, [%rd30];
	mad.lo.s32 	%r38, %r37, %r35, %r34;
	st.global.u32 	[%rd4], %r38;
	ld.global.u32 	%r39, [%rd23+4];
	ld.global.u32 	%r40, [%rd24+4];
	mul.wide.s32 	%rd31, %r40, 4;
	add.s64 	%rd32, %rd1, %rd31;
	ld.global.u32 	%r41, [%rd32];
	mad.lo.s32 	%r45, %r41, %r39, %r38;
	st.global.u32 	[%rd4], %r45;
	add.s32 	%r46, %r46, 4;
	add.s32 	%r47, %r47, 4;
	setp.ne.s32 	%p5, %r47, 0;
	@%p5 bra 	$L__BB0_6;
$L__BB0_7:
	ret;

}


// ===== COMPILED SASS (sm_100) =====

	.target	sm_100

	.elftype	@"ET_EXEC"


//--------------------- .note.nv.tkinfo           --------------------------
	.section	.note.nv.tkinfo,"",@"SHT_NOTE"
	.sectionflags	@"SHF_NOTE_NV_TKINFO"
	.tkinfo
        /*0018*/ 	.word	0x00000002
        /*0030*/ 	.string	""
        /*0030*/ 	.string	"ptxas"
        /*0030*/ 	.string	"Cuda compilation tools, release 13.0, V13.0.88"
        /*0030*/ 	.string	"Build cuda_13.0.r13.0/compiler.36424714_0"
        /*0030*/ 	.string	"-arch sm_100 -m 64 "



//--------------------- .note.nv.cuinfo           --------------------------
	.section	.note.nv.cuinfo,"",@"SHT_NOTE"
	.sectionflags	@"SHF_NOTE_NV_CUINFO"
        /*0018*/ 	.short	0x0002
        /*001a*/ 	.short	0x0064
        /*001c*/ 	.short	0x0082
	.zero		2


//--------------------- .nv.info                  --------------------------
	.section	.nv.info,"",@"SHT_CUDA_INFO"
	.align	4


	//----- nvinfo : EIATTR_REGCOUNT
	.align		4
        /*0000*/ 	.byte	0x04, 0x2f
        /*0002*/ 	.short	(.L_1 - .L_0)
	.align		4
.L_0:
        /*0004*/ 	.word	index@(_Z6kernelPiS_S_S_S_)
        /*0008*/ 	.word	0x00000016


	//----- nvinfo : EIATTR_FRAME_SIZE
	.align		4
.L_1:
        /*000c*/ 	.byte	0x04, 0x11
        /*000e*/ 	.short	(.L_3 - .L_2)
	.align		4
.L_2:
        /*0010*/ 	.word	index@(_Z6kernelPiS_S_S_S_)
        /*0014*/ 	.word	0x00000000


	//----- nvinfo : EIATTR_MIN_STACK_SIZE
	.align		4
.L_3:
        /*0018*/ 	.byte	0x04, 0x12
        /*001a*/ 	.short	(.L_5 - .L_4)
	.align		4
.L_4:
        /*001c*/ 	.word	index@(_Z6kernelPiS_S_S_S_)
        /*0020*/ 	.word	0x00000000
.L_5:


//--------------------- .nv.compat                --------------------------
	.section	.nv.compat,"",@"SHT_CUDA_COMPAT_INFO"
	.align	4
        /*0000*/ 	.byte	0x02, 0x09, 0x00, 0x00, 0x02, 0x02, 0x01, 0x00, 0x02, 0x05, 0x05, 0x00, 0x03, 0x07, 0x01, 0x01
        /*0010*/ 	.byte	0x02, 0x03, 0x00, 0x00, 0x02, 0x06, 0x01, 0x00, 0x04, 0x0b, 0x08, 0x00, 0x09, 0x00, 0x00, 0x00
        /*0020*/ 	.byte	0x00, 0x00, 0x00, 0x00


//--------------------- .nv.info._Z6kernelPiS_S_S_S_ --------------------------
	.section	.nv.info._Z6kernelPiS_S_S_S_,"",@"SHT_CUDA_INFO"
	.sectionflags	@""
	.align	4


	//----- nvinfo : EIATTR_CUDA_API_VERSION
	.align		4
        /*0000*/ 	.byte	0x04, 0x37
        /*0002*/ 	.short	(.L_7 - .L_6)
.L_6:
        /*0004*/ 	.word	0x00000082


	//----- nvinfo : EIATTR_KPARAM_INFO
	.align		4
.L_7:
        /*0008*/ 	.byte	0x04, 0x17
        /*000a*/ 	.short	(.L_9 - .L_8)
.L_8:
        /*000c*/ 	.word	0x00000000
        /*0010*/ 	.short	0x0004
        /*0012*/ 	.short	0x0020
        /*0014*/ 	.byte	0x00, 0xf5, 0x21, 0x00


	//----- nvinfo : EIATTR_KPARAM_INFO
	.align		4
.L_9:
        /*0018*/ 	.byte	0x04, 0x17
        /*001a*/ 	.short	(.L_11 - .L_10)
.L_10:
        /*001c*/ 	.word	0x00000000
        /*0020*/ 	.short	0x0003
        /*0022*/ 	.short	0x0018
        /*0024*/ 	.byte	0x00, 0xf5, 0x21, 0x00


	//----- nvinfo : EIATTR_KPARAM_INFO
	.align		4
.L_11:
        /*0028*/ 	.byte	0x04, 0x17
        /*002a*/ 	.short	(.L_13 - .L_12)
.L_12:
        /*002c*/ 	.word	0x00000000
        /*0030*/ 	.short	0x0002
        /*0032*/ 	.short	0x0010
        /*0034*/ 	.byte	0x00, 0xf5, 0x21, 0x00


	//----- nvinfo : EIATTR_KPARAM_INFO
	.align		4
.L_13:
        /*0038*/ 	.byte	0x04, 0x17
        /*003a*/ 	.short	(.L_15 - .L_14)
.L_14:
        /*003c*/ 	.word	0x00000000
        /*0040*/ 	.short	0x0001
        /*0042*/ 	.short	0x0008
        /*0044*/ 	.byte	0x00, 0xf5, 0x21, 0x00


	//----- nvinfo : EIATTR_KPARAM_INFO
	.align		4
.L_15:
        /*0048*/ 	.byte	0x04, 0x17
        /*004a*/ 	.short	(.L_17 - .L_16)
.L_16:
        /*004c*/ 	.word	0x00000000
        /*0050*/ 	.short	0x0000
        /*0052*/ 	.short	0x0000
        /*0054*/ 	.byte	0x00, 0xf5, 0x21, 0x00


	//----- nvinfo : EIATTR_SPARSE_MMA_MASK
	.align		4
.L_17:
        /*0058*/ 	.byte	0x03, 0x50
        /*005a*/ 	.short	0x0000


	//----- nvinfo : EIATTR_MAXREG_COUNT
	.align		4
        /*005c*/ 	.byte	0x03, 0x1b
        /*005e*/ 	.short	0x00ff


	//----- nvinfo : EIATTR_MERCURY_ISA_VERSION
	.align		4
        /*0060*/ 	.byte	0x03, 0x5f
        /*0062*/ 	.short	0x0101


	//----- nvinfo : EIATTR_VRC_CTA_INIT_COUNT
	.align		4
        /*0064*/ 	.byte	0x02, 0x4a
	.zero		1
	.zero		1


	//----- nvinfo : EIATTR_EXIT_INSTR_OFFSETS
	.align		4
        /*0068*/ 	.byte	0x04, 0x1c
        /*006a*/ 	.short	(.L_19 - .L_18)


	//   ....[0]....
.L_18:
        /*006c*/ 	.word	0x00000080


	//   ....[1]....
        /*0070*/ 	.word	0x00000230


	//   ....[2]....
        /*0074*/ 	.word	0x000004d0


	//----- nvinfo : EIATTR_CRS_STACK_SIZE
	.align		4
.L_19:
        /*0078*/ 	.byte	0x04, 0x1e
        /*007a*/ 	.short	(.L_21 - .L_20)
.L_20:
        /*007c*/ 	.word	0x00000000


	//----- nvinfo : EIATTR_CBANK_PARAM_SIZE
	.align		4
.L_21:
        /*0080*/ 	.byte	0x03, 0x19
        /*0082*/ 	.short	0x0028


	//----- nvinfo : EIATTR_PARAM_CBANK
	.align		4
        /*0084*/ 	.byte	0x04, 0x0a
        /*0086*/ 	.short	(.L_23 - .L_22)
	.align		4
.L_22:
        /*0088*/ 	.word	index@(.nv.constant0._Z6kernelPiS_S_S_S_)
        /*008c*/ 	.short	0x0380
        /*008e*/ 	.short	0x0028


	//----- nvinfo : EIATTR_SW_WAR
	.align		4
.L_23:
        /*0090*/ 	.byte	0x04, 0x36
        /*0092*/ 	.short	(.L_25 - .L_24)
.L_24:
        /*0094*/ 	.word	0x00000008
.L_25:


//--------------------- .nv.callgraph             --------------------------
	.section	.nv.callgraph,"",@"SHT_CUDA_CALLGRAPH"
	.align	4
	.sectionentsize	8
	.align		4
        /*0000*/ 	.word	0x00000000
	.align		4
        /*0004*/ 	.word	0xffffffff
	.align		4
        /*0008*/ 	.word	0x00000000
	.align		4
        /*000c*/ 	.word	0xfffffffe
	.align		4
        /*0010*/ 	.word	0x00000000
	.align		4
        /*0014*/ 	.word	0xfffffffd
	.align		4
        /*0018*/ 	.word	0x00000000
	.align		4
        /*001c*/ 	.word	0xfffffffc


//--------------------- .text._Z6kernelPiS_S_S_S_ --------------------------
	.section	.text._Z6kernelPiS_S_S_S_,"ax",@progbits
	.align	128
        .global         _Z6kernelPiS_S_S_S_
        .type           _Z6kernelPiS_S_S_S_,@function
        .size           _Z6kernelPiS_S_S_S_,(.L_x_5 - _Z6kernelPiS_S_S_S_)
        .other          _Z6kernelPiS_S_S_S_,@"STO_CUDA_ENTRY STV_DEFAULT"
_Z6kernelPiS_S_S_S_:
.text._Z6kernelPiS_S_S_S_:
[----:B------:R-:W-:Y:S01]  /*0000*/  LDC R1, c[0x0][0x37c] ;  /* 0x0000df00ff017b82 */ /* 0x000fe20000000800 */
[----:B------:R-:W0:Y:S07]  /*0010*/  S2R R5, SR_TID.X ;  /* 0x0000000000057919 */ /* 0x000e2e0000002100 */
[----:B------:R-:W0:Y:S01]  /*0020*/  LDC.64 R2, c[0x0][0x390] ;  /* 0x0000e400ff027b82 */ /* 0x000e220000000a00 */
[----:B------:R-:W1:Y:S01]  /*0030*/  LDCU.64 UR12, c[0x0][0x358] ;  /* 0x00006b00ff0c77ac */ /* 0x000e620008000a00 */
[----:B0-----:R-:W-:-:S05]  /*0040*/  IMAD.WIDE.U32 R2, R5, 0x4, R2 ;  /* 0x0000000405027825 */ /* 0x001fca00078e0002 */
[----:B-1----:R-:W2:Y:S04]  /*0050*/  LDG.E R0, desc[UR12][R2.64] ;  /* 0x0000000c02007981 */ /* 0x002ea8000c1e1900 */
[----:B------:R-:W2:Y:S02]  /*0060*/  LDG.E R19, desc[UR12][R2.64+0x4] ;  /* 0x0000040c02137981 */ /* 0x000ea4000c1e1900 */
[----:B--2---:R-:W-:-:S13]  /*0070*/  ISETP.GE.AND P0, PT, R0, R19, PT ;  /* 0x000000130000720c */ /* 0x004fda0003f06270 */
[----:B------:R-:W-:Y:S05]  /*0080*/  @P0 EXIT ;  /* 0x000000000000094d */ /* 0x000fea0003800000 */
[----:B------:R-:W0:Y:S02]  /*0090*/  LDC.64 R2, c[0x0][0x3a0] ;  /* 0x0000e800ff027b82 */ /* 0x000e240000000a00 */
[----:B0-----:R-:W-:-:S05]  /*00a0*/  IMAD.WIDE.U32 R2, R5, 0x4, R2 ;  /* 0x0000000405027825 */ /* 0x001fca00078e0002 */
[----:B------:R0:W5:Y:S01]  /*00b0*/  LDG.E R5, desc[UR12][R2.64] ;  /* 0x0000000c02057981 */ /* 0x000162000c1e1900 */
[CC--:B------:R-:W-:Y:S01]  /*00c0*/  IADD3 R4, PT, PT, -R0.reuse, R19.reuse, RZ ;  /* 0x0000001300047210 */ /* 0x0c0fe20007ffe1ff */
[----:B------:R-:W-:Y:S01]  /*00d0*/  BSSY.RECONVERGENT B0, `(.L_x_0) ;  /* 0x0000015000007945 */ /* 0x000fe20003800200 */
[----:B------:R-:W-:Y:S02]  /*00e0*/  IADD3 R6, PT, PT, R0, -R19, RZ ;  /* 0x8000001300067210 */ /* 0x000fe40007ffe0ff */
[----:B------:R-:W-:Y:S02]  /*00f0*/  LOP3.LUT P1, R4, R4, 0x3, RZ, 0xc0, !PT ;  /* 0x0000000304047812 */ /* 0x000fe4000782c0ff */
[----:B------:R-:W-:-:S11]  /*0100*/  ISETP.GT.U32.AND P0, PT, R6, -0x4, PT ;  /* 0xfffffffc0600780c */ /* 0x000fd60003f04070 */
[----:B0-----:R-:W-:Y:S05]  /*0110*/  @!P1 BRA `(.L_x_1) ;  /* 0x0000000000409947 */ /* 0x001fea0003800000 */
[----:B------:R-:W0:Y:S01]  /*0120*/  LDC.64 R6, c[0x0][0x398] ;  /* 0x0000e600ff067b82 */ /* 0x000e220000000a00 */
[----:B------:R-:W-:-:S07]  /*0130*/  IADD3 R4, PT, PT, -R4, RZ, RZ ;  /* 0x000000ff04047210 */ /* 0x000fce0007ffe1ff */
[----:B------:R-:W1:Y:S08]  /*0140*/  LDC.64 R8, c[0x0][0x380] ;  /* 0x0000e000ff087b82 */ /* 0x000e700000000a00 */
[----:B------:R-:W2:Y:S02]  /*0150*/  LDC.64 R10, c[0x0][0x388] ;  /* 0x0000e200ff0a7b82 */ /* 0x000ea40000000a00 */
.L_x_2:
[----:B--2---:R-:W-:-:S06]  /*0160*/  IMAD.WIDE R12, R0, 0x4, R10 ;  /* 0x00000004000c7825 */ /* 0x004fcc00078e020a */
[----:B------:R-:W0:Y:S01]  /*0170*/  LDG.E R13, desc[UR12][R12.64] ;  /* 0x0000000c0c0d7981 */ /* 0x000e22000c1e1900 */
[----:B-1----:R-:W-:-:S06]  /*0180*/  IMAD.WIDE R14, R0, 0x4, R8 ;  /* 0x00000004000e7825 */ /* 0x002fcc00078e0208 */
[----:B------:R-:W2:Y:S01]  /*0190*/  LDG.E R14, desc[UR12][R14.64] ;  /* 0x0000000c0e0e7981 */ /* 0x000ea2000c1e1900 */
[----:B0-----:R-:W-:-:S06]  /*01a0*/  IMAD.WIDE R16, R13, 0x4, R6 ;  /* 0x000000040d107825 */ /* 0x001fcc00078e0206 */
[----:B------:R-:W2:Y:S01]  /*01b0*/  LDG.E R16, desc[UR12][R16.64] ;  /* 0x0000000c10107981 */ /* 0x000ea2000c1e1900 */
[----:B------:R-:W-:-:S04]  /*01c0*/  IADD3 R4, PT, PT, R4, 0x1, RZ ;  /* 0x0000000104047810 */ /* 0x000fc80007ffe0ff */
[----:B------:R-:W-:Y:S02]  /*01d0*/  ISETP.NE.AND P1, PT, R4, RZ, PT ;  /* 0x000000ff0400720c */ /* 0x000fe40003f25270 */
[----:B------:R-:W-:Y:S01]  /*01e0*/  IADD3 R0, PT, PT, R0, 0x1, RZ ;  /* 0x0000000100007810 */ /* 0x000fe20007ffe0ff */
[----:B--23-5:R-:W-:-:S05]  /*01f0*/  IMAD R5, R14, R16, R5 ;  /* 0x000000100e057224 */ /* 0x02cfca00078e0205 */
[----:B------:R3:W-:Y:S05]  /*0200*/  STG.E desc[UR12][R2.64], R5 ;  /* 0x0000000502007986 */ /* 0x0007ea000c10190c */
[----:B------:R-:W-:Y:S05]  /*0210*/  @P1 BRA `(.L_x_2) ;  /* 0xfffffffc00d01947 */ /* 0x000fea000383ffff */
.L_x_1:
[----:B------:R-:W-:Y:S05]  /*0220*/  BSYNC.RECONVERGENT B0 ;  /* 0x0000000000007941 */ /* 0x000fea0003800200 */
.L_x_0:
[----:B------:R-:W-:Y:S05]  /*0230*/  @P0 EXIT ;  /* 0x000000000000094d */ /* 0x000fea0003800000 */
[----:B------:R-:W0:Y:S01]  /*0240*/  LDCU.128 UR8, c[0x0][0x380] ;  /* 0x00007000ff0877ac */ /* 0x000e220008000c00 */
[----:B------:R-:W-:Y:S01]  /*0250*/  IADD3 R4, PT, PT, -R19, R0, RZ ;  /* 0x0000000013047210 */ /* 0x000fe20007ffe1ff */
[----:B0-----:R-:W-:Y:S02]  /*0260*/  UIADD3 UR6, UP0, UPT, UR8, 0x8, URZ ;  /* 0x0000000808067890 */ /* 0x001fe4000ff1e0ff */
[----:B------:R-:W-:Y:S02]  /*0270*/  UIADD3 UR4, UP1, UPT, UR10, 0x8, URZ ;  /* 0x000000080a047890 */ /* 0x000fe4000ff3e0ff */
[----:B------:R-:W-:Y:S02]  /*0280*/  UIADD3.X UR7, UPT, UPT, URZ, UR9, URZ, UP0, !UPT ;  /* 0x00000009ff077290 */ /* 0x000fe400087fe4ff */
[----:B------:R-:W-:-:S12]  /*0290*/  UIADD3.X UR5, UPT, UPT, URZ, UR11, URZ, UP1, !UPT ;  /* 0x0000000bff057290 */ /* 0x000fd80008ffe4ff */
.L_x_3:
[----:B------:R-:W-:Y:S01]  /*02a0*/  MOV R8, UR4 ;  /* 0x0000000400087c02 */ /* 0x000fe20008000f00 */
[----:B------:R-:W0:Y:S01]  /*02b0*/  LDC.64 R10, c[0x0][0x398] ;  /* 0x0000e600ff0a7b82 */ /* 0x000e220000000a00 */
[----:B------:R-:W-:-:S03]  /*02c0*/  MOV R9, UR5 ;  /* 0x0000000500097c02 */ /* 0x000fc60008000f00 */
[----:B------:R-:W-:-:S05]  /*02d0*/  IMAD.WIDE R8, R0, 0x4, R8 ;  /* 0x0000000400087825 */ /* 0x000fca00078e0208 */
[----:B-1----:R-:W0:Y:S01]  /*02e0*/  LDG.E R13, desc[UR12][R8.64+-0x8] ;  /* 0xfffff80c080d7981 */ /* 0x002e22000c1e1900 */
[----:B------:R-:W-:Y:S02]  /*02f0*/  MOV R6, UR6 ;  /* 0x0000000600067c02 */ /* 0x000fe40008000f00 */
[----:B------:R-:W-:-:S03]  /*0300*/  MOV R7, UR7 ;  /* 0x0000000700077c02 */ /* 0x000fc60008000f00 */
[----:B------:R-:W-:-:S05]  /*0310*/  IMAD.WIDE R6, R0, 0x4, R6 ;  /* 0x0000000400067825 */ /* 0x000fca00078e0206 */
[----:B------:R-:W3:Y:S01]  /*0320*/  LDG.E R14, desc[UR12][R6.64+-0x8] ;  /* 0xfffff80c060e7981 */ /* 0x000ee2000c1e1900 */
[----:B0-----:R-:W-:-:S06]  /*0330*/  IMAD.WIDE R12, R13, 0x4, R10 ;  /* 0x000000040d0c7825 */ /* 0x001fcc00078e020a */
[----:B------:R-:W3:Y:S02]  /*0340*/  LDG.E R12, desc[UR12][R12.64] ;  /* 0x0000000c0c0c7981 */ /* 0x000ee4000c1e1900 */
[----:B---3-5:R-:W-:-:S05]  /*0350*/  IMAD R5, R14, R12, R5 ;  /* 0x0000000c0e057224 */ /* 0x028fca00078e0205 */
[----:B------:R0:W-:Y:S04]  /*0360*/  STG.E desc[UR12][R2.64], R5 ;  /* 0x0000000502007986 */ /* 0x0001e8000c10190c */
[----:B------:R-:W2:Y:S04]  /*0370*/  LDG.E R15, desc[UR12][R8.64+-0x4] ;  /* 0xfffffc0c080f7981 */ /* 0x000ea8000c1e1900 */
[----:B------:R-:W3:Y:S01]  /*0380*/  LDG.E R16, desc[UR12][R6.64+-0x4] ;  /* 0xfffffc0c06107981 */ /* 0x000ee2000c1e1900 */
[----:B--2---:R-:W-:-:S06]  /*0390*/  IMAD.WIDE R14, R15, 0x4, R10 ;  /* 0x000000040f0e7825 */ /* 0x004fcc00078e020a */
[----:B------:R-:W3:Y:S02]  /*03a0*/  LDG.E R14, desc[UR12][R14.64] ;  /* 0x0000000c0e0e7981 */ /* 0x000ee4000c1e1900 */
[----:B---3--:R-:W-:-:S05]  /*03b0*/  IMAD R19, R16, R14, R5 ;  /* 0x0000000e10137224 */ /* 0x008fca00078e0205 */
[----:B------:R1:W-:Y:S04]  /*03c0*/  STG.E desc[UR12][R2.64], R19 ;  /* 0x0000001302007986 */ /* 0x0003e8000c10190c */
[----:B------:R-:W2:Y:S04]  /*03d0*/  LDG.E R17, desc[UR12][R8.64] ;  /* 0x0000000c08117981 */ /* 0x000ea8000c1e1900 */
[----:B------:R-:W3:Y:S01]  /*03e0*/  LDG.E R12, desc[UR12][R6.64] ;  /* 0x0000000c060c7981 */ /* 0x000ee2000c1e1900 */
[----:B--2---:R-:W-:-:S06]  /*03f0*/  IMAD.WIDE R16, R17, 0x4, R10 ;  /* 0x0000000411107825 */ /* 0x004fcc00078e020a */
[----:B------:R-:W3:Y:S02]  /*0400*/  LDG.E R16, desc[UR12][R16.64] ;  /* 0x0000000c10107981 */ /* 0x000ee4000c1e1900 */
[----:B---3--:R-:W-:-:S05]  /*0410*/  IMAD R13, R12, R16, R19 ;  /* 0x000000100c0d7224 */ /* 0x008fca00078e0213 */
[----:B------:R1:W-:Y:S04]  /*0420*/  STG.E desc[UR12][R2.64], R13 ;  /* 0x0000000d02007986 */ /* 0x0003e8000c10190c */
[----:B0-----:R-:W2:Y:S04]  /*0430*/  LDG.E R5, desc[UR12][R8.64+0x4] ;  /* 0x0000040c08057981 */ /* 0x001ea8000c1e1900 */
[----:B------:R-:W3:Y:S01]  /*0440*/  LDG.E R12, desc[UR12][R6.64+0x4] ;  /* 0x0000040c060c7981 */ /* 0x000ee2000c1e1900 */
[----:B--2---:R-:W-:-:S06]  /*0450*/  IMAD.WIDE R10, R5, 0x4, R10 ;  /* 0x00000004050a7825 */ /* 0x004fcc00078e020a */
[----:B------:R-:W3:Y:S01]  /*0460*/  LDG.E R10, desc[UR12][R10.64] ;  /* 0x0000000c0a0a7981 */ /* 0x000ee2000c1e1900 */
[----:B------:R-:W-:-:S04]  /*0470*/  IADD3 R4, PT, PT, R4, 0x4, RZ ;  /* 0x0000000404047810 */ /* 0x000fc80007ffe0ff */
[----:B------:R-:W-:Y:S02]  /*0480*/  ISETP.NE.AND P0, PT, R4, RZ, PT ;  /* 0x000000ff0400720c */ /* 0x000fe40003f05270 */
[----:B------:R-:W-:Y:S01]  /*0490*/  IADD3 R0, PT, PT, R0, 0x4, RZ ;  /* 0x0000000400007810 */ /* 0x000fe20007ffe0ff */
[----:B---3--:R-:W-:-:S05]  /*04a0*/  IMAD R5, R12, R10, R13 ;  /* 0x0000000a0c057224 */ /* 0x008fca00078e020d */
[----:B------:R1:W-:Y:S05]  /*04b0*/  STG.E desc[UR12][R2.64], R5 ;  /* 0x0000000502007986 */ /* 0x0003ea000c10190c */
[----:B------:R-:W-:Y:S05]  /*04c0*/  @P0 BRA `(.L_x_3) ;  /* 0xfffffffc00740947 */ /* 0x000fea000383ffff */
[----:B------:R-:W-:Y:S05]  /*04d0*/  EXIT ;  /* 0x000000000000794d */ /* 0x000fea0003800000 */
.L_x_4:
[----:B------:R-:W-:-:S00]  /*04e0*/  BRA `(.L_x_4) ;  /* 0xfffffffc00fc7947 */ /* 0x000fc0000383ffff */
[----:B------:R-:W-:-:S00]  /*04f0*/  NOP ;  /* 0x0000000000007918 */ /* 0x000fc00000000000 */
        /* <DEDUP_REMOVED lines=8> */
.L_x_5:


//--------------------- .nv.shared.reserved.0     --------------------------
	.section	.nv.shared.reserved.0,"aw",@nobits
	.weak		__nv_reservedSMEM_offset_0_alias
	.size		__nv_reservedSMEM_offset_0_alias, 0, 64
	.other		__nv_reservedSMEM_offset_0_alias,@"STO_CUDA_RESERVED_SHARED STV_DEFAULT"
__nv_reservedSMEM_offset_0_alias:
	.zero		0
	.zero		64


//--------------------- .nv.constant0._Z6kernelPiS_S_S_S_ --------------------------
	.section	.nv.constant0._Z6kernelPiS_S_S_S_,"a",@progbits
	.sectionflags	@""
	.align	4
.nv.constant0._Z6kernelPiS_S_S_S_:
	.zero		936


//--------------------- SYMBOLS --------------------------

	.type		.nv.reservedSmem.offset0,@object
	.size		.nv.reservedSmem.offset0,0x4
